//
// Generated by NVIDIA NVVM Compiler
//
// Compiler Build ID: CL-36424714
// Cuda compilation tools, release 13.0, V13.0.88
// Based on NVVM 20.0.0
//

.version 9.0
.target sm_100
.address_size 64

	// .globl	_Z9theKernelPd
// _ZZ13OutputToInputP6float2S0_S0_S0_PfE2ks has been demoted

.visible .entry _Z9theKernelPd(
	.param .u64 .ptr .align 1 _Z9theKernelPd_param_0
)
{
	.reg .b32 	%r<11>;
	.reg .b64 	%rd<5>;
	.reg .b64 	%fd<3>;

	ld.param.u64 	%rd1, [_Z9theKernelPd_param_0];
	cvta.to.global.u64 	%rd2, %rd1;
	mov.u32 	%r1, %nctaid.x;
	mov.u32 	%r2, %ntid.x;
	mov.u32 	%r3, %ctaid.y;
	mov.u32 	%r4, %ntid.y;
	mov.u32 	%r5, %tid.y;
	mad.lo.s32 	%r6, %r3, %r4, %r5;
	mov.u32 	%r7, %ctaid.x;
	mov.u32 	%r8, %tid.x;
	mad.lo.s32 	%r9, %r6, %r1, %r7;
	mad.lo.s32 	%r10, %r9, %r2, %r8;
	mul.wide.u32 	%rd3, %r10, 8;
	add.s64 	%rd4, %rd2, %rd3;
	ld.global.f64 	%fd1, [%rd4];
	add.f64 	%fd2, %fd1, 0d4014000000000000;
	st.global.f64 	[%rd4], %fd2;
	ret;

}
	// .globl	_Z13OutputToInputP6float2S0_S0_S0_Pf
.visible .entry _Z13OutputToInputP6float2S0_S0_S0_Pf(
	.param .u64 .ptr .align 1 _Z13OutputToInputP6float2S0_S0_S0_Pf_param_0,
	.param .u64 .ptr .align 1 _Z13OutputToInputP6float2S0_S0_S0_Pf_param_1,
	.param .u64 .ptr .align 1 _Z13OutputToInputP6float2S0_S0_S0_Pf_param_2,
	.param .u64 .ptr .align 1 _Z13OutputToInputP6float2S0_S0_S0_Pf_param_3,
	.param .u64 .ptr .align 1 _Z13OutputToInputP6float2S0_S0_S0_Pf_param_4
)
{
	.reg .pred 	%p<3>;
	.reg .b32 	%r<35>;
	.reg .b32 	%f<32>;
	.reg .b64 	%rd<20>;
	// demoted variable
	.shared .align 4 .b8 _ZZ13OutputToInputP6float2S0_S0_S0_PfE2ks[400];
	ld.param.u64 	%rd4, [_Z13OutputToInputP6float2S0_S0_S0_Pf_param_0];
	ld.param.u64 	%rd5, [_Z13OutputToInputP6float2S0_S0_S0_Pf_param_1];
	ld.param.u64 	%rd6, [_Z13OutputToInputP6float2S0_S0_S0_Pf_param_2];
	ld.param.u64 	%rd7, [_Z13OutputToInputP6float2S0_S0_S0_Pf_param_3];
	ld.param.u64 	%rd8, [_Z13OutputToInputP6float2S0_S0_S0_Pf_param_4];
	cvta.to.global.u64 	%rd9, %rd8;
	mov.u32 	%r8, _ZZ13OutputToInputP6float2S0_S0_S0_PfE2ks;
	add.s32 	%r33, %r8, 8;
	add.s64 	%rd19, %rd9, 8;
	mov.b32 	%r34, 8;
$L__BB1_1:
	ld.global.f32 	%f6, [%rd19+-8];
	st.shared.f32 	[%r33+-8], %f6;
	ld.global.f32 	%f7, [%rd19+-4];
	st.shared.f32 	[%r33+-4], %f7;
	ld.global.f32 	%f8, [%rd19];
	st.shared.f32 	[%r33], %f8;
	ld.global.f32 	%f9, [%rd19+4];
	st.shared.f32 	[%r33+4], %f9;
	add.s32 	%r34, %r34, 16;
	add.s64 	%rd19, %rd19, 16;
	add.s32 	%r33, %r33, 16;
	setp.ne.s32 	%p1, %r34, 408;
	@%p1 bra 	$L__BB1_1;
	mov.u32 	%r9, %tid.x;
	mov.u32 	%r10, %ntid.x;
	mov.u32 	%r11, %ctaid.x;
	mad.lo.s32 	%r12, %r11, %r10, %r9;
	mov.u32 	%r13, %tid.y;
	mov.u32 	%r14, %ntid.y;
	mov.u32 	%r15, %ctaid.y;
	mad.lo.s32 	%r16, %r15, %r14, %r13;
	mov.u32 	%r18, %tid.z;
	mov.u32 	%r19, %ntid.z;
	mov.u32 	%r20, %ctaid.z;
	mad.lo.s32 	%r21, %r20, %r19, %r18;
	shl.b32 	%r22, %r12, 2;
	add.s32 	%r24, %r8, %r22;
	ld.shared.f32 	%f1, [%r24];
	shl.b32 	%r25, %r16, 2;
	add.s32 	%r26, %r8, %r25;
	ld.shared.f32 	%f2, [%r26];
	shl.b32 	%r27, %r21, 2;
	add.s32 	%r28, %r8, %r27;
	ld.shared.f32 	%f3, [%r28];
	mad.lo.s32 	%r29, %r16, 51, %r21;
	mad.lo.s32 	%r5, %r12, 5100, %r29;
	or.b32  	%r30, %r21, %r12;
	or.b32  	%r31, %r30, %r16;
	setp.eq.s32 	%p2, %r31, 0;
	mov.f32 	%f31, 0f3F800000;
	@%p2 bra 	$L__BB1_4;
	mul.f32 	%f11, %f2, %f2;
	fma.rn.f32 	%f12, %f1, %f1, %f11;
	fma.rn.f32 	%f13, %f3, %f3, %f12;
	rcp.rn.f32 	%f31, %f13;
$L__BB1_4:
	cvta.to.global.u64 	%rd10, %rd4;
	cvta.to.global.u64 	%rd11, %rd5;
	cvta.to.global.u64 	%rd12, %rd6;
	cvta.to.global.u64 	%rd13, %rd7;
	shl.b32 	%r32, %r5, 1;
	mul.wide.s32 	%rd14, %r32, 8;
	add.s64 	%rd15, %rd10, %rd14;
	ld.global.v2.f32 	{%f14, %f15}, [%rd15];
	mul.f32 	%f16, %f1, %f31;
	mul.f32 	%f17, %f16, %f15;
	add.s64 	%rd16, %rd11, %rd14;
	neg.f32 	%f18, %f1;
	mul.f32 	%f19, %f31, %f18;
	mul.f32 	%f20, %f19, %f14;
	st.global.v2.f32 	[%rd16], {%f17, %f20};
	mul.f32 	%f21, %f2, %f31;
	mul.f32 	%f22, %f21, %f15;
	add.s64 	%rd17, %rd12, %rd14;
	neg.f32 	%f23, %f2;
	mul.f32 	%f24, %f31, %f23;
	mul.f32 	%f25, %f24, %f14;
	st.global.v2.f32 	[%rd17], {%f22, %f25};
	mul.f32 	%f26, %f3, %f31;
	mul.f32 	%f27, %f26, %f15;
	add.s64 	%rd18, %rd13, %rd14;
	neg.f32 	%f28, %f3;
	mul.f32 	%f29, %f31, %f28;
	mul.f32 	%f30, %f29, %f14;
	st.global.v2.f32 	[%rd18], {%f27, %f30};
	ret;

}


// ===== COMPILED SASS (sm_100) =====

	.target	sm_100

	.elftype	@"ET_EXEC"


//--------------------- .note.nv.tkinfo           --------------------------
	.section	.note.nv.tkinfo,"",@"SHT_NOTE"
	.sectionflags	@"SHF_NOTE_NV_TKINFO"
	.tkinfo
        /*0018*/ 	.word	0x00000002
        /*0030*/ 	.string	""
        /*0030*/ 	.string	"ptxas"
        /*0030*/ 	.string	"Cuda compilation tools, release 13.0, V13.0.88"
        /*0030*/ 	.string	"Build cuda_13.0.r13.0/compiler.36424714_0"
        /*0030*/ 	.string	"-arch sm_100 -m 64 "



//--------------------- .note.nv.cuinfo           --------------------------
	.section	.note.nv.cuinfo,"",@"SHT_NOTE"
	.sectionflags	@"SHF_NOTE_NV_CUINFO"
        /*0018*/ 	.short	0x0002
        /*001a*/ 	.short	0x0064
        /*001c*/ 	.short	0x0082
	.zero		2


//--------------------- .nv.info                  --------------------------
	.section	.nv.info,"",@"SHT_CUDA_INFO"
	.align	4


	//----- nvinfo : EIATTR_REGCOUNT
	.align		4
        /*0000*/ 	.byte	0x04, 0x2f
        /*0002*/ 	.short	(.L_1 - .L_0)
	.align		4
.L_0:
        /*0004*/ 	.word	index@(_Z9theKernelPd)
        /*0008*/ 	.word	0x0000000c


	//----- nvinfo : EIATTR_FRAME_SIZE
	.align		4
.L_1:
        /*000c*/ 	.byte	0x04, 0x11
        /*000e*/ 	.short	(.L_3 - .L_2)
	.align		4
.L_2:
        /*0010*/ 	.word	index@(_Z9theKernelPd)
        /*0014*/ 	.word	0x00000000


	//----- nvinfo : EIATTR_REGCOUNT
	.align		4
.L_3:
        /*0018*/ 	.byte	0x04, 0x2f
        /*001a*/ 	.short	(.L_5 - .L_4)
	.align		4
.L_4:
        /*001c*/ 	.word	index@(_Z13OutputToInputP6float2S0_S0_S0_Pf)
        /*0020*/ 	.word	0x00000020


	//----- nvinfo : EIATTR_FRAME_SIZE
	.align		4
.L_5:
        /*0024*/ 	.byte	0x04, 0x11
        /*0026*/ 	.short	(.L_7 - .L_6)
	.align		4
.L_6:
        /*0028*/ 	.word	index@($__internal_0_$__cuda_sm20_rcp_rn_f32_slowpath)
        /*002c*/ 	.word	0x00000000


	//----- nvinfo : EIATTR_FRAME_SIZE
	.align		4
.L_7:
        /*0030*/ 	.byte	0x04, 0x11
        /*0032*/ 	.short	(.L_9 - .L_8)
	.align		4
.L_8:
        /*0034*/ 	.word	index@(_Z13OutputToInputP6float2S0_S0_S0_Pf)
        /*0038*/ 	.word	0x00000000


	//----- nvinfo : EIATTR_MIN_STACK_SIZE
	.align		4
.L_9:
        /*003c*/ 	.byte	0x04, 0x12
        /*003e*/ 	.short	(.L_11 - .L_10)
	.align		4
.L_10:
        /*0040*/ 	.word	index@(_Z13OutputToInputP6float2S0_S0_S0_Pf)
        /*0044*/ 	.word	0x00000000


	//----- nvinfo : EIATTR_MIN_STACK_SIZE
	.align		4
.L_11:
        /*0048*/ 	.byte	0x04, 0x12
        /*004a*/ 	.short	(.L_13 - .L_12)
	.align		4
.L_12:
        /*004c*/ 	.word	index@(_Z9theKernelPd)
        /*0050*/ 	.word	0x00000000
.L_13:


//--------------------- .nv.compat                --------------------------
	.section	.nv.compat,"",@"SHT_CUDA_COMPAT_INFO"
	.align	4
        /*0000*/ 	.byte	0x02, 0x09, 0x00, 0x00, 0x02, 0x02, 0x01, 0x00, 0x02, 0x05, 0x05, 0x00, 0x03, 0x07, 0x01, 0x01
        /*0010*/ 	.byte	0x02, 0x03, 0x00, 0x00, 0x02, 0x06, 0x01, 0x00, 0x04, 0x0b, 0x08, 0x00, 0x01, 0x00, 0x00, 0x00
        /*0020*/ 	.byte	0x00, 0x00, 0x00, 0x00


//--------------------- .nv.info._Z13OutputToInputP6float2S0_S0_S0_Pf --------------------------
	.section	.nv.info._Z13OutputToInputP6float2S0_S0_S0_Pf,"",@"SHT_CUDA_INFO"
	.sectionflags	@""
	.align	4


	//----- nvinfo : EIATTR_CUDA_API_VERSION
	.align		4
        /*0000*/ 	.byte	0x04, 0x37
        /*0002*/ 	.short	(.L_15 - .L_14)
.L_14:
        /*0004*/ 	.word	0x00000082


	//----- nvinfo : EIATTR_KPARAM_INFO
	.align		4
.L_15:
        /*0008*/ 	.byte	0x04, 0x17
        /*000a*/ 	.short	(.L_17 - .L_16)
.L_16:
        /*000c*/ 	.word	0x00000000
        /*0010*/ 	.short	0x0004
        /*0012*/ 	.short	0x0020
        /*0014*/ 	.byte	0x00, 0xf5, 0x21, 0x00


	//----- nvinfo : EIATTR_KPARAM_INFO
	.align		4
.L_17:
        /*0018*/ 	.byte	0x04, 0x17
        /*001a*/ 	.short	(.L_19 - .L_18)
.L_18:
        /*001c*/ 	.word	0x00000000
        /*0020*/ 	.short	0x0003
        /*0022*/ 	.short	0x0018
        /*0024*/ 	.byte	0x00, 0xf5, 0x21, 0x00


	//----- nvinfo : EIATTR_KPARAM_INFO
	.align		4
.L_19:
        /*0028*/ 	.byte	0x04, 0x17
        /*002a*/ 	.short	(.L_21 - .L_20)
.L_20:
        /*002c*/ 	.word	0x00000000
        /*0030*/ 	.short	0x0002
        /*0032*/ 	.short	0x0010
        /*0034*/ 	.byte	0x00, 0xf5, 0x21, 0x00


	//----- nvinfo : EIATTR_KPARAM_INFO
	.align		4
.L_21:
        /*0038*/ 	.byte	0x04, 0x17
        /*003a*/ 	.short	(.L_23 - .L_22)
.L_22:
        /*003c*/ 	.word	0x00000000
        /*0040*/ 	.short	0x0001
        /*0042*/ 	.short	0x0008
        /*0044*/ 	.byte	0x00, 0xf5, 0x21, 0x00


	//----- nvinfo : EIATTR_KPARAM_INFO
	.align		4
.L_23:
        /*0048*/ 	.byte	0x04, 0x17
        /*004a*/ 	.short	(.L_25 - .L_24)
.L_24:
        /*004c*/ 	.word	0x00000000
        /*0050*/ 	.short	0x0000
        /*0052*/ 	.short	0x0000
        /*0054*/ 	.byte	0x00, 0xf5, 0x21, 0x00


	//----- nvinfo : EIATTR_SPARSE_MMA_MASK
	.align		4
.L_25:
        /*0058*/ 	.byte	0x03, 0x50
        /*005a*/ 	.short	0x0000


	//----- nvinfo : EIATTR_MAXREG_COUNT
	.align		4
        /*005c*/ 	.byte	0x03, 0x1b
        /*005e*/ 	.short	0x00ff


	//----- nvinfo : EIATTR_MERCURY_ISA_VERSION
	.align		4
        /*0060*/ 	.byte	0x03, 0x5f
        /*0062*/ 	.short	0x0101


	//----- nvinfo : EIATTR_VRC_CTA_INIT_COUNT
	.align		4
        /*0064*/ 	.byte	0x02, 0x4a
	.zero		1
	.zero		1


	//----- nvinfo : EIATTR_EXIT_INSTR_OFFSETS
	.align		4
        /*0068*/ 	.byte	0x04, 0x1c
        /*006a*/ 	.short	(.L_27 - .L_26)


	//   ....[0]....
.L_26:
        /*006c*/ 	.word	0x00000c50


	//----- nvinfo : EIATTR_CRS_STACK_SIZE
	.align		4
.L_27:
        /*0070*/ 	.byte	0x04, 0x1e
        /*0072*/ 	.short	(.L_29 - .L_28)
.L_28:
        /*0074*/ 	.word	0x00000000


	//----- nvinfo : EIATTR_CBANK_PARAM_SIZE
	.align		4
.L_29:
        /*0078*/ 	.byte	0x03, 0x19
        /*007a*/ 	.short	0x0028


	//----- nvinfo : EIATTR_PARAM_CBANK
	.align		4
        /*007c*/ 	.byte	0x04, 0x0a
        /*007e*/ 	.short	(.L_31 - .L_30)
	.align		4
.L_30:
        /*0080*/ 	.word	index@(.nv.constant0._Z13OutputToInputP6float2S0_S0_S0_Pf)
        /*0084*/ 	.short	0x0380
        /*0086*/ 	.short	0x0028


	//----- nvinfo : EIATTR_SW_WAR
	.align		4
.L_31:
        /*0088*/ 	.byte	0x04, 0x36
        /*008a*/ 	.short	(.L_33 - .L_32)
.L_32:
        /*008c*/ 	.word	0x00000008
.L_33:


//--------------------- .nv.info._Z9theKernelPd   --------------------------
	.section	.nv.info._Z9theKernelPd,"",@"SHT_CUDA_INFO"
	.sectionflags	@""
	.align	4


	//----- nvinfo : EIATTR_CUDA_API_VERSION
	.align		4
        /*0000*/ 	.byte	0x04, 0x37
        /*0002*/ 	.short	(.L_35 - .L_34)
.L_34:
        /*0004*/ 	.word	0x00000082


	//----- nvinfo : EIATTR_KPARAM_INFO
	.align		4
.L_35:
        /*0008*/ 	.byte	0x04, 0x17
        /*000a*/ 	.short	(.L_37 - .L_36)
.L_36:
        /*000c*/ 	.word	0x00000000
        /*0010*/ 	.short	0x0000
        /*0012*/ 	.short	0x0000
        /*0014*/ 	.byte	0x00, 0xf5, 0x21, 0x00


	//----- nvinfo : EIATTR_SPARSE_MMA_MASK
	.align		4
.L_37:
        /*0018*/ 	.byte	0x03, 0x50
        /*001a*/ 	.short	0x0000


	//----- nvinfo : EIATTR_MAXREG_COUNT
	.align		4
        /*001c*/ 	.byte	0x03, 0x1b
        /*001e*/ 	.short	0x00ff


	//----- nvinfo : EIATTR_MERCURY_ISA_VERSION
	.align		4
        /*0020*/ 	.byte	0x03, 0x5f
        /*0022*/ 	.short	0x0101


	//----- nvinfo : EIATTR_VRC_CTA_INIT_COUNT
	.align		4
        /*0024*/ 	.byte	0x02, 0x4a
	.zero		1
	.zero		1


	//----- nvinfo : EIATTR_EXIT_INSTR_OFFSETS
	.align		4
        /*0028*/ 	.byte	0x04, 0x1c
        /*002a*/ 	.short	(.L_39 - .L_38)


	//   ....[0]....
.L_38:
        /*002c*/ 	.word	0x00000110


	//----- nvinfo : EIATTR_CBANK_PARAM_SIZE
	.align		4
.L_39:
        /*0030*/ 	.byte	0x03, 0x19
        /*0032*/ 	.short	0x0008


	//----- nvinfo : EIATTR_PARAM_CBANK
	.align		4
        /*0034*/ 	.byte	0x04, 0x0a
        /*0036*/ 	.short	(.L_41 - .L_40)
	.align		4
.L_40:
        /*0038*/ 	.word	index@(.nv.constant0._Z9theKernelPd)
        /*003c*/ 	.short	0x0380
        /*003e*/ 	.short	0x0008


	//----- nvinfo : EIATTR_SW_WAR
	.align		4
.L_41:
        /*0040*/ 	.byte	0x04, 0x36
        /*0042*/ 	.short	(.L_43 - .L_42)
.L_42:
        /*0044*/ 	.word	0x00000008
.L_43:


//--------------------- .nv.callgraph             --------------------------
	.section	.nv.callgraph,"",@"SHT_CUDA_CALLGRAPH"
	.align	4
	.sectionentsize	8
	.align		4
        /*0000*/ 	.word	0x00000000
	.align		4
        /*0004*/ 	.word	0xffffffff
	.align		4
        /*0008*/ 	.word	0x00000000
	.align		4
        /*000c*/ 	.word	0xfffffffe
	.align		4
        /*0010*/ 	.word	0x00000000
	.align		4
        /*0014*/ 	.word	0xfffffffd
	.align		4
        /*0018*/ 	.word	0x00000000
	.align		4
        /*001c*/ 	.word	0xfffffffc


//--------------------- .text._Z13OutputToInputP6float2S0_S0_S0_Pf --------------------------
	.section	.text._Z13OutputToInputP6float2S0_S0_S0_Pf,"ax",@progbits
	.align	128
        .global         _Z13OutputToInputP6float2S0_S0_S0_Pf
        .type           _Z13OutputToInputP6float2S0_S0_S0_Pf,@function
        .size           _Z13OutputToInputP6float2S0_S0_S0_Pf,(.L_x_10 - _Z13OutputToInputP6float2S0_S0_S0_Pf)
        .other          _Z13OutputToInputP6float2S0_S0_S0_Pf,@"STO_CUDA_ENTRY STV_DEFAULT"
_Z13OutputToInputP6float2S0_S0_S0_Pf:
.text._Z13OutputToInputP6float2S0_S0_S0_Pf:
[----:B------:R-:W-:Y:S08]  /*0000*/  LDC R1, c[0x0][0x37c] ;  /* 0x0000df00ff017b82 */ /* 0x000ff00000000800 */
[----:B------:R-:W0:Y:S01]  /*0010*/  LDC.64 R2, c[0x0][0x3a0] ;  /* 0x0000e800ff027b82 */ /* 0x000e220000000a00 */
[----:B------:R-:W0:Y:S02]  /*0020*/  LDCU.64 UR6, c[0x0][0x358] ;  /* 0x00006b00ff0677ac */ /* 0x000e240008000a00 */
[----:B0-----:R-:W2:Y:S04]  /*0030*/  LDG.E R16, desc[UR6][R2.64] ;  /* 0x0000000602107981 */ /* 0x001ea8000c1e1900 */
[----:B------:R-:W2:Y:S04]  /*0040*/  LDG.E R17, desc[UR6][R2.64+0x4] ;  /* 0x0000040602117981 */ /* 0x000ea8000c1e1900 */
[----:B------:R-:W2:Y:S04]  /*0050*/  LDG.E R18, desc[UR6][R2.64+0x8] ;  /* 0x0000080602127981 */ /* 0x000ea8000c1e1900 */
[----:B------:R-:W2:Y:S01]  /*0060*/  LDG.E R19, desc[UR6][R2.64+0xc] ;  /* 0x00000c0602137981 */ /* 0x000ea2000c1e1900 */
[----:B------:R-:W0:Y:S01]  /*0070*/  S2UR UR5, SR_CgaCtaId ;  /* 0x00000000000579c3 */ /* 0x000e220000008800 */
[----:B------:R-:W-:-:S02]  /*0080*/  UMOV UR4, 0x400 ;  /* 0x0000040000047882 */ /* 0x000fc40000000000 */
[----:B------:R-:W3:Y:S04]  /*0090*/  LDG.E R4, desc[UR6][R2.64+0x10] ;  /* 0x0000100602047981 */ /* 0x000ee8000c1e1900 */
[----:B------:R-:W3:Y:S04]  /*00a0*/  LDG.E R5, desc[UR6][R2.64+0x14] ;  /* 0x0000140602057981 */ /* 0x000ee8000c1e1900 */
[----:B------:R-:W3:Y:S04]  /*00b0*/  LDG.E R6, desc[UR6][R2.64+0x18] ;  /* 0x0000180602067981 */ /* 0x000ee8000c1e1900 */
[----:B------:R-:W3:Y:S04]  /*00c0*/  LDG.E R7, desc[UR6][R2.64+0x1c] ;  /* 0x00001c0602077981 */ /* 0x000ee8000c1e1900 */
[----:B------:R-:W4:Y:S04]  /*00d0*/  LDG.E R8, desc[UR6][R2.64+0x20] ;  /* 0x0000200602087981 */ /* 0x000f28000c1e1900 */
[----:B------:R-:W4:Y:S01]  /*00e0*/  LDG.E R9, desc[UR6][R2.64+0x24] ;  /* 0x0000240602097981 */ /* 0x000f22000c1e1900 */
[----:B0-----:R-:W-:-:S03]  /*00f0*/  ULEA UR4, UR5, UR4, 0x18 ;  /* 0x0000000405047291 */ /* 0x001fc6000f8ec0ff */
[----:B------:R-:W4:Y:S04]  /*0100*/  LDG.E R10, desc[UR6][R2.64+0x28] ;  /* 0x00002806020a7981 */ /* 0x000f28000c1e1900 */
[----:B------:R-:W4:Y:S04]  /*0110*/  LDG.E R11, desc[UR6][R2.64+0x2c] ;  /* 0x00002c06020b7981 */ /* 0x000f28000c1e1900 */
[----:B------:R-:W5:Y:S04]  /*0120*/  LDG.E R12, desc[UR6][R2.64+0x30] ;  /* 0x00003006020c7981 */ /* 0x000f68000c1e1900 */
        /* <DEDUP_REMOVED lines=11> */
[----:B--2---:R0:W-:Y:S04]  /*01e0*/  STS.128 [UR4], R16 ;  /* 0x00000010ff007988 */ /* 0x0041e80008000c04 */
[----:B0-----:R-:W2:Y:S04]  /*01f0*/  LDG.E R16, desc[UR6][R2.64+0x40] ;  /* 0x0000400602107981 */ /* 0x001ea8000c1e1900 */
[----:B------:R-:W2:Y:S04]  /*0200*/  LDG.E R17, desc[UR6][R2.64+0x44] ;  /* 0x0000440602117981 */ /* 0x000ea8000c1e1900 */
[----:B------:R-:W2:Y:S04]  /*0210*/  LDG.E R18, desc[UR6][R2.64+0x48] ;  /* 0x0000480602127981 */ /* 0x000ea8000c1e1900 */
[----:B------:R-:W2:Y:S04]  /*0220*/  LDG.E R19, desc[UR6][R2.64+0x4c] ;  /* 0x00004c0602137981 */ /* 0x000ea8000c1e1900 */
[----:B---3--:R0:W-:Y:S04]  /*0230*/  STS.128 [UR4+0x10], R4 ;  /* 0x00001004ff007988 */ /* 0x0081e80008000c04 */
[----:B0-----:R-:W3:Y:S04]  /*0240*/  LDG.E R4, desc[UR6][R2.64+0x70] ;  /* 0x0000700602047981 */ /* 0x001ee8000c1e1900 */
[----:B------:R-:W3:Y:S04]  /*0250*/  LDG.E R5, desc[UR6][R2.64+0x74] ;  /* 0x0000740602057981 */ /* 0x000ee8000c1e1900 */
[----:B------:R-:W3:Y:S04]  /*0260*/  LDG.E R6, desc[UR6][R2.64+0x78] ;  /* 0x0000780602067981 */ /* 0x000ee8000c1e1900 */
[----:B------:R-:W3:Y:S04]  /*0270*/  LDG.E R7, desc[UR6][R2.64+0x7c] ;  /* 0x00007c0602077981 */ /* 0x000ee8000c1e1900 */
[----:B----4-:R0:W-:Y:S04]  /*0280*/  STS.128 [UR4+0x20], R8 ;  /* 0x00002008ff007988 */ /* 0x0101e80008000c04 */
[----:B-----5:R1:W-:Y:S04]  /*0290*/  STS.128 [UR4+0x30], R12 ;  /* 0x0000300cff007988 */ /* 0x0203e80008000c04 */
[----:B------:R4:W-:Y:S04]  /*02a0*/  STS.128 [UR4+0x50], R20 ;  /* 0x00005014ff007988 */ /* 0x0009e80008000c04 */
[----:B0-----:R-:W5:Y:S04]  /*02b0*/  LDG.E R8, desc[UR6][R2.64+0xc0] ;  /* 0x0000c00602087981 */ /* 0x001f68000c1e1900 */
[----:B-1----:R-:W5:Y:S04]  /*02c0*/  LDG.E R12, desc[UR6][R2.64+0xb0] ;  /* 0x0000b006020c7981 */ /* 0x002f68000c1e1900 */
[----:B------:R0:W-:Y:S04]  /*02d0*/  STS.128 [UR4+0x60], R24 ;  /* 0x00006018ff007988 */ /* 0x0001e80008000c04 */
[----:B----4-:R-:W4:Y:S04]  /*02e0*/  LDG.E R20, desc[UR6][R2.64+0x90] ;  /* 0x0000900602147981 */ /* 0x010f28000c1e1900 */
[----:B------:R-:W4:Y:S04]  /*02f0*/  LDG.E R21, desc[UR6][R2.64+0x94] ;  /* 0x0000940602157981 */ /* 0x000f28000c1e1900 */
[----:B------:R-:W4:Y:S04]  /*0300*/  LDG.E R22, desc[UR6][R2.64+0x98] ;  /* 0x0000980602167981 */ /* 0x000f28000c1e1900 */
[----:B0-----:R-:W5:Y:S04]  /*0310*/  LDG.E R24, desc[UR6][R2.64+0x80] ;  /* 0x0000800602187981 */ /* 0x001f68000c1e1900 */
[----:B------:R-:W5:Y:S04]  /*0320*/  LDG.E R25, desc[UR6][R2.64+0x84] ;  /* 0x0000840602197981 */ /* 0x000f68000c1e1900 */
[----:B------:R-:W5:Y:S04]  /*0330*/  LDG.E R26, desc[UR6][R2.64+0x88] ;  /* 0x00008806021a7981 */ /* 0x000f68000c1e1900 */
[----:B------:R-:W5:Y:S04]  /*0340*/  LDG.E R27, desc[UR6][R2.64+0x8c] ;  /* 0x00008c06021b7981 */ /* 0x000f68000c1e1900 */
[----:B------:R-:W4:Y:S04]  /*0350*/  LDG.E R23, desc[UR6][R2.64+0x9c] ;  /* 0x00009c0602177981 */ /* 0x000f28000c1e1900 */
[----:B------:R-:W4:Y:S04]  /*0360*/  LDG.E R13, desc[UR6][R2.64+0xb4] ;  /* 0x0000b406020d7981 */ /* 0x000f28000c1e1900 */
[----:B------:R-:W4:Y:S04]  /*0370*/  LDG.E R14, desc[UR6][R2.64+0xb8] ;  /* 0x0000b806020e7981 */ /* 0x000f28000c1e1900 */
[----:B------:R-:W4:Y:S04]  /*0380*/  LDG.E R15, desc[UR6][R2.64+0xbc] ;  /* 0x0000bc06020f7981 */ /* 0x000f28000c1e1900 */
[----:B------:R-:W4:Y:S04]  /*0390*/  LDG.E R9, desc[UR6][R2.64+0xc4] ;  /* 0x0000c40602097981 */ /* 0x000f28000c1e1900 */
[----:B------:R-:W4:Y:S04]  /*03a0*/  LDG.E R10, desc[UR6][R2.64+0xc8] ;  /* 0x0000c806020a7981 */ /* 0x000f28000c1e1900 */
[----:B------:R-:W4:Y:S04]  /*03b0*/  LDG.E R11, desc[UR6][R2.64+0xcc] ;  /* 0x0000cc06020b7981 */ /* 0x000f28000c1e1900 */
[----:B--2---:R0:W-:Y:S04]  /*03c0*/  STS.128 [UR4+0x40], R16 ;  /* 0x00004010ff007988 */ /* 0x0041e80008000c04 */
        /* <DEDUP_REMOVED lines=9> */
[----:B-----5:R0:W-:Y:S04]  /*0460*/  STS.128 [UR4+0x80], R24 ;  /* 0x00008018ff007988 */ /* 0x0201e80008000c04 */
[----:B----4-:R1:W-:Y:S04]  /*0470*/  STS.128 [UR4+0x90], R20 ;  /* 0x00009014ff007988 */ /* 0x0103e80008000c04 */
[----:B0-----:R-:W4:Y:S04]  /*0480*/  LDG.E R24, desc[UR6][R2.64+0xe0] ;  /* 0x0000e00602187981 */ /* 0x001f28000c1e1900 */
[----:B------:R0:W-:Y:S04]  /*0490*/  STS.128 [UR4+0xb0], R12 ;  /* 0x0000b00cff007988 */ /* 0x0001e80008000c04 */
[----:B------:R-:W4:Y:S04]  /*04a0*/  LDG.E R25, desc[UR6][R2.64+0xe4] ;  /* 0x0000e40602197981 */ /* 0x000f28000c1e1900 */
[----:B------:R-:W4:Y:S04]  /*04b0*/  LDG.E R26, desc[UR6][R2.64+0xe8] ;  /* 0x0000e806021a7981 */ /* 0x000f28000c1e1900 */
[----:B------:R5:W-:Y:S04]  /*04c0*/  STS.128 [UR4+0xc0], R8 ;  /* 0x0000c008ff007988 */ /* 0x000be80008000c04 */
[----:B------:R-:W4:Y:S04]  /*04d0*/  LDG.E R27, desc[UR6][R2.64+0xec] ;  /* 0x0000ec06021b7981 */ /* 0x000f28000c1e1900 */
[----:B-1----:R-:W4:Y:S04]  /*04e0*/  LDG.E R20, desc[UR6][R2.64+0xf0] ;  /* 0x0000f00602147981 */ /* 0x002f28000c1e1900 */
[----:B------:R-:W4:Y:S04]  /*04f0*/  LDG.E R21, desc[UR6][R2.64+0xf4] ;  /* 0x0000f40602157981 */ /* 0x000f28000c1e1900 */
[----:B------:R-:W4:Y:S04]  /*0500*/  LDG.E R22, desc[UR6][R2.64+0xf8] ;  /* 0x0000f80602167981 */ /* 0x000f28000c1e1900 */
[----:B------:R-:W4:Y:S04]  /*0510*/  LDG.E R23, desc[UR6][R2.64+0xfc] ;  /* 0x0000fc0602177981 */ /* 0x000f28000c1e1900 */
[----:B0-----:R-:W4:Y:S04]  /*0520*/  LDG.E R12, desc[UR6][R2.64+0x110] ;  /* 0x00011006020c7981 */ /* 0x001f28000c1e1900 */
[----:B------:R-:W4:Y:S04]  /*0530*/  LDG.E R13, desc[UR6][R2.64+0x114] ;  /* 0x00011406020d7981 */ /* 0x000f28000c1e1900 */
[----:B------:R-:W4:Y:S04]  /*0540*/  LDG.E R14, desc[UR6][R2.64+0x118] ;  /* 0x00011806020e7981 */ /* 0x000f28000c1e1900 */
[----:B------:R-:W4:Y:S04]  /*0550*/  LDG.E R15, desc[UR6][R2.64+0x11c] ;  /* 0x00011c06020f7981 */ /* 0x000f28000c1e1900 */
[----:B-----5:R-:W5:Y:S04]  /*0560*/  LDG.E R8, desc[UR6][R2.64+0x120] ;  /* 0x0001200602087981 */ /* 0x020f68000c1e1900 */
[----:B------:R-:W5:Y:S04]  /*0570*/  LDG.E R9, desc[UR6][R2.64+0x124] ;  /* 0x0001240602097981 */ /* 0x000f68000c1e1900 */
[----:B------:R-:W5:Y:S04]  /*0580*/  LDG.E R10, desc[UR6][R2.64+0x128] ;  /* 0x00012806020a7981 */ /* 0x000f68000c1e1900 */
[----:B------:R-:W5:Y:S04]  /*0590*/  LDG.E R11, desc[UR6][R2.64+0x12c] ;  /* 0x00012c06020b7981 */ /* 0x000f68000c1e1900 */
        /* <DEDUP_REMOVED lines=11> */
[----:B0-----:R-:W4:Y:S04]  /*0650*/  LDG.E R27, desc[UR6][R2.64+0x18c] ;  /* 0x00018c06021b7981 */ /* 0x001f28000c1e1900 */
[----:B------:R0:W-:Y:S04]  /*0660*/  STS.128 [UR4+0xf0], R20 ;  /* 0x0000f014ff007988 */ /* 0x0001e80008000c04 */
[----:B------:R-:W4:Y:S04]  /*0670*/  LDG.E R24, desc[UR6][R2.64+0x180] ;  /* 0x0001800602187981 */ /* 0x000f28000c1e1900 */
[----:B------:R-:W4:Y:S04]  /*0680*/  LDG.E R25, desc[UR6][R2.64+0x184] ;  /* 0x0001840602197981 */ /* 0x000f28000c1e1900 */
[----:B------:R-:W4:Y:S04]  /*0690*/  LDG.E R26, desc[UR6][R2.64+0x188] ;  /* 0x00018806021a7981 */ /* 0x000f28000c1e1900 */
[----:B------:R1:W-:Y:S04]  /*06a0*/  STS.128 [UR4+0x110], R12 ;  /* 0x0001100cff007988 */ /* 0x0003e80008000c04 */
[----:B0-----:R-:W4:Y:S04]  /*06b0*/  LDG.E R20, desc[UR6][R2.64+0x170] ;  /* 0x0001700602147981 */ /* 0x001f28000c1e1900 */
[----:B------:R-:W4:Y:S04]  /*06c0*/  LDG.E R21, desc[UR6][R2.64+0x174] ;  /* 0x0001740602157981 */ /* 0x000f28000c1e1900 */
[----:B------:R-:W4:Y:S04]  /*06d0*/  LDG.E R22, desc[UR6][R2.64+0x178] ;  /* 0x0001780602167981 */ /* 0x000f28000c1e1900 */
[----:B-----5:R0:W-:Y:S04]  /*06e0*/  STS.128 [UR4+0x120], R8 ;  /* 0x00012008ff007988 */ /* 0x0201e80008000c04 */
[----:B-1----:R-:W5:Y:S04]  /*06f0*/  LDG.E R12, desc[UR6][R2.64+0x150] ;  /* 0x00015006020c7981 */ /* 0x002f68000c1e1900 */
[----:B------:R-:W5:Y:S04]  /*0700*/  LDG.E R13, desc[UR6][R2.64+0x154] ;  /* 0x00015406020d7981 */ /* 0x000f68000c1e1900 */
[----:B------:R-:W5:Y:S04]  /*0710*/  LDG.E R14, desc[UR6][R2.64+0x158] ;  /* 0x00015806020e7981 */ /* 0x000f68000c1e1900 */
[----:B0-----:R-:W5:Y:S04]  /*0720*/  LDG.E R8, desc[UR6][R2.64+0x140] ;  /* 0x0001400602087981 */ /* 0x001f68000c1e1900 */
[----:B------:R-:W5:Y:S04]  /*0730*/  LDG.E R9, desc[UR6][R2.64+0x144] ;  /* 0x0001440602097981 */ /* 0x000f68000c1e1900 */
[----:B------:R-:W5:Y:S04]  /*0740*/  LDG.E R10, desc[UR6][R2.64+0x148] ;  /* 0x00014806020a7981 */ /* 0x000f68000c1e1900 */
[----:B------:R-:W5:Y:S04]  /*0750*/  LDG.E R11, desc[UR6][R2.64+0x14c] ;  /* 0x00014c06020b7981 */ /* 0x000f68000c1e1900 */
[----:B------:R-:W5:Y:S04]  /*0760*/  LDG.E R15, desc[UR6][R2.64+0x15c] ;  /* 0x00015c06020f7981 */ /* 0x000f68000c1e1900 */
[----:B------:R-:W5:Y:S04]  /*0770*/  LDG.E R23, desc[UR6][R2.64+0x17c] ;  /* 0x00017c0602177981 */ /* 0x000f68000c1e1900 */
[----:B--2---:R0:W-:Y:S04]  /*0780*/  STS.128 [UR4+0x100], R16 ;  /* 0x00010010ff007988 */ /* 0x0041e80008000c04 */
[----:B0-----:R-:W2:Y:S04]  /*0790*/  LDG.E R16, desc[UR6][R2.64+0x160] ;  /* 0x0001600602107981 */ /* 0x001ea8000c1e1900 */
[----:B------:R-:W2:Y:S04]  /*07a0*/  LDG.E R17, desc[UR6][R2.64+0x164] ;  /* 0x0001640602117981 */ /* 0x000ea8000c1e1900 */
[----:B------:R-:W2:Y:S04]  /*07b0*/  LDG.E R18, desc[UR6][R2.64+0x168] ;  /* 0x0001680602127981 */ /* 0x000ea8000c1e1900 */
[----:B------:R0:W2:Y:S04]  /*07c0*/  LDG.E R19, desc[UR6][R2.64+0x16c] ;  /* 0x00016c0602137981 */ /* 0x0000a8000c1e1900 */
[----:B---3--:R1:W-:Y:S01]  /*07d0*/  STS.128 [UR4+0x130], R4 ;  /* 0x00013004ff007988 */ /* 0x0083e20008000c04 */
[----:B------:R-:W3:Y:S01]  /*07e0*/  S2R R0, SR_TID.X ;  /* 0x0000000000007919 */ /* 0x000ee20000002100 */
[----:B------:R-:W3:Y:S01]  /*07f0*/  S2R R29, SR_CTAID.X ;  /* 0x00000000001d7919 */ /* 0x000ee20000002500 */
[----:B------:R-:W0:Y:S01]  /*0800*/  S2R R28, SR_TID.Y ;  /* 0x00000000001c7919 */ /* 0x000e220000002200 */
[----:B-1----:R-:W0:Y:S01]  /*0810*/  S2R R7, SR_CTAID.Y ;  /* 0x0000000000077919 */ /* 0x002e220000002600 */
[----:B------:R-:W1:Y:S01]  /*0820*/  S2R R4, SR_TID.Z ;  /* 0x0000000000047919 */ /* 0x000e620000002300 */
[----:B------:R-:W1:Y:S01]  /*0830*/  S2R R5, SR_CTAID.Z ;  /* 0x0000000000057919 */ /* 0x000e620000002700 */
[----:B------:R-:W3:Y:S01]  /*0840*/  LDCU UR5, c[0x0][0x360] ;  /* 0x00006c00ff0577ac */ /* 0x000ee20008000800 */
[----:B------:R-:W0:Y:S01]  /*0850*/  LDCU UR8, c[0x0][0x364] ;  /* 0x00006c80ff0877ac */ /* 0x000e220008000800 */
[----:B------:R-:W1:Y:S01]  /*0860*/  LDCU UR9, c[0x0][0x368] ;  /* 0x00006d00ff0977ac */ /* 0x000e620008000800 */
[----:B---3--:R-:W-:-:S02]  /*0870*/  IMAD R0, R29, UR5, R0 ;  /* 0x000000051d007c24 */ /* 0x008fc4000f8e0200 */
[----:B0-----:R-:W-:-:S03]  /*0880*/  IMAD R7, R7, UR8, R28 ;  /* 0x0000000807077c24 */ /* 0x001fc6000f8e021c */
[----:B------:R-:W-:Y:S01]  /*0890*/  LEA R3, R0, UR4, 0x2 ;  /* 0x0000000400037c11 */ /* 0x000fe2000f8e10ff */
[----:B-1----:R-:W-:Y:S01]  /*08a0*/  IMAD R2, R5, UR9, R4 ;  /* 0x0000000905027c24 */ /* 0x002fe2000f8e0204 */
[----:B------:R-:W-:-:S04]  /*08b0*/  LEA R4, R7, UR4, 0x2 ;  /* 0x0000000407047c11 */ /* 0x000fc8000f8e10ff */
[----:B------:R-:W-:Y:S01]  /*08c0*/  LEA R5, R2, UR4, 0x2 ;  /* 0x0000000402057c11 */ /* 0x000fe2000f8e10ff */
[----:B----4-:R-:W-:Y:S01]  /*08d0*/  STS.128 [UR4+0x180], R24 ;  /* 0x00018018ff007988 */ /* 0x010fe20008000c04 */
[C---:B------:R-:W-:Y:S01]  /*08e0*/  LOP3.LUT P0, RZ, R7.reuse, R2, R0, 0xfe, !PT ;  /* 0x0000000207ff7212 */ /* 0x040fe2000780fe00 */
[----:B------:R-:W-:Y:S02]  /*08f0*/  BSSY.RECONVERGENT B0, `(.L_x_0) ;  /* 0x000001c000007945 */ /* 0x000fe40003800200 */
[----:B-----5:R-:W-:Y:S04]  /*0900*/  STS.128 [UR4+0x140], R8 ;  /* 0x00014008ff007988 */ /* 0x020fe80008000c04 */
[----:B------:R0:W-:Y:S04]  /*0910*/  STS.128 [UR4+0x150], R12 ;  /* 0x0001500cff007988 */ /* 0x0001e80008000c04 */
[----:B------:R1:W-:Y:S01]  /*0920*/  STS.128 [UR4+0x170], R20 ;  /* 0x00017014ff007988 */ /* 0x0003e20008000c04 */
[----:B0-----:R-:W-:-:S04]  /*0930*/  IMAD R15, R7, 0x33, R2 ;  /* 0x00000033070f7824 */ /* 0x001fc800078e0202 */
[----:B------:R-:W-:Y:S02]  /*0940*/  IMAD R15, R0, 0x13ec, R15 ;  /* 0x000013ec000f7824 */ /* 0x000fe400078e020f */
[----:B------:R-:W-:Y:S01]  /*0950*/  HFMA2 R0, -RZ, RZ, 1.875, 0 ;  /* 0x3f800000ff007431 */ /* 0x000fe200000001ff */
[----:B--2---:R1:W-:Y:S04]  /*0960*/  STS.128 [UR4+0x160], R16 ;  /* 0x00016010ff007988 */ /* 0x0043e80008000c04 */
[----:B------:R-:W0:Y:S04]  /*0970*/  LDS R3, [R3] ;  /* 0x0000000003037984 */ /* 0x000e280000000800 */
[----:B------:R-:W2:Y:S04]  /*0980*/  LDS R4, [R4] ;  /* 0x0000000004047984 */ /* 0x000ea80000000800 */
[----:B------:R-:W3:Y:S01]  /*0990*/  LDS R5, [R5] ;  /* 0x0000000005057984 */ /* 0x000ee20000000800 */
[----:B------:R-:W-:Y:S05]  /*09a0*/  @!P0 BRA `(.L_x_1) ;  /* 0x0000000000408947 */ /* 0x000fea0003800000 */
[----:B--2---:R-:W-:Y:S01]  /*09b0*/  FMUL R0, R4, R4 ;  /* 0x0000000404007220 */ /* 0x004fe20000400000 */
[----:B------:R-:W-:Y:S03]  /*09c0*/  BSSY.RECONVERGENT B1, `(.L_x_1) ;  /* 0x000000e000017945 */ /* 0x000fe60003800200 */
[----:B0-----:R-:W-:-:S04]  /*09d0*/  FFMA R0, R3, R3, R0 ;  /* 0x0000000303007223 */ /* 0x001fc80000000000 */
[----:B---3--:R-:W-:-:S05]  /*09e0*/  FFMA R0, R5, R5, R0 ;  /* 0x0000000505007223 */ /* 0x008fca0000000000 */
[----:B------:R-:W-:-:S04]  /*09f0*/  IADD3 R2, PT, PT, R0, 0x1800000, RZ ;  /* 0x0180000000027810 */ /* 0x000fc80007ffe0ff */
[----:B------:R-:W-:-:S04]  /*0a00*/  LOP3.LUT R2, R2, 0x7f800000, RZ, 0xc0, !PT ;  /* 0x7f80000002027812 */ /* 0x000fc800078ec0ff */
[----:B------:R-:W-:-:S13]  /*0a10*/  ISETP.GT.U32.AND P0, PT, R2, 0x1ffffff, PT ;  /* 0x01ffffff0200780c */ /* 0x000fda0003f04070 */
[----:B------:R-:W-:Y:S05]  /*0a20*/  @P0 BRA `(.L_x_2) ;  /* 0x00000000000c0947 */ /* 0x000fea0003800000 */
[----:B------:R-:W-:-:S07]  /*0a30*/  MOV R6, 0xa50 ;  /* 0x00000a5000067802 */ /* 0x000fce0000000f00 */
[----:B-1----:R-:W-:Y:S05]  /*0a40*/  CALL.REL.NOINC `($__internal_0_$__cuda_sm20_rcp_rn_f32_slowpath) ;  /* 0x0000000000847944 */ /* 0x002fea0003c00000 */
[----:B------:R-:W-:Y:S05]  /*0a50*/  BRA `(.L_x_3) ;  /* 0x0000000000107947 */ /* 0x000fea0003800000 */
.L_x_2:
[----:B------:R-:W0:Y:S02]  /*0a60*/  MUFU.RCP R7, R0 ;  /* 0x0000000000077308 */ /* 0x000e240000001000 */
[----:B0-----:R-:W-:-:S04]  /*0a70*/  FFMA R2, R0, R7, -1 ;  /* 0xbf80000000027423 */ /* 0x001fc80000000007 */
[----:B------:R-:W-:-:S04]  /*0a80*/  FADD.FTZ R2, -R2, -RZ ;  /* 0x800000ff02027221 */ /* 0x000fc80000010100 */
[----:B------:R-:W-:-:S07]  /*0a90*/  FFMA R0, R7, R2, R7 ;  /* 0x0000000207007223 */ /* 0x000fce0000000007 */
.L_x_3:
[----:B------:R-:W-:Y:S05]  /*0aa0*/  BSYNC.RECONVERGENT B1 ;  /* 0x0000000000017941 */ /* 0x000fea0003800200 */
.L_x_1:
[----:B------:R-:W-:Y:S05]  /*0ab0*/  BSYNC.RECONVERGENT B0 ;  /* 0x0000000000007941 */ /* 0x000fea0003800200 */
.L_x_0:
[----:B------:R-:W4:Y:S01]  /*0ac0*/  LDC.64 R12, c[0x0][0x380] ;  /* 0x0000e000ff0c7b82 */ /* 0x000f220000000a00 */
[----:B------:R-:W-:-:S07]  /*0ad0*/  SHF.L.U32 R15, R15, 0x1, RZ ;  /* 0x000000010f0f7819 */ /* 0x000fce00000006ff */
[----:B------:R-:W5:Y:S08]  /*0ae0*/  LDC.64 R10, c[0x0][0x388] ;  /* 0x0000e200ff0a7b82 */ /* 0x000f700000000a00 */
[----:B------:R-:W5:Y:S01]  /*0af0*/  LDC.64 R8, c[0x0][0x390] ;  /* 0x0000e400ff087b82 */ /* 0x000f620000000a00 */
[----:B----4-:R-:W-:-:S07]  /*0b00*/  IMAD.WIDE R12, R15, 0x8, R12 ;  /* 0x000000080f0c7825 */ /* 0x010fce00078e020c */
[----:B------:R-:W4:Y:S01]  /*0b10*/  LDC.64 R6, c[0x0][0x398] ;  /* 0x0000e600ff067b82 */ /* 0x000f220000000a00 */
[----:B------:R-:W4:Y:S01]  /*0b20*/  LDG.E.64 R12, desc[UR6][R12.64] ;  /* 0x000000060c0c7981 */ /* 0x000f22000c1e1b00 */
[CC--:B0-----:R-:W-:Y:S01]  /*0b30*/  FMUL R2, R3.reuse, R0.reuse ;  /* 0x0000000003027220 */ /* 0x0c1fe20000400000 */
[-C--:B------:R-:W-:Y:S01]  /*0b40*/  FMUL R3, R3, -R0.reuse ;  /* 0x8000000003037220 */ /* 0x080fe20000400000 */
[CC--:B--2---:R-:W-:Y:S01]  /*0b50*/  FMUL R14, R4.reuse, R0.reuse ;  /* 0x00000000040e7220 */ /* 0x0c4fe20000400000 */
[-C--:B-1----:R-:W-:Y:S01]  /*0b60*/  FMUL R17, R4, -R0.reuse ;  /* 0x8000000004117220 */ /* 0x082fe20000400000 */
[CC--:B---3--:R-:W-:Y:S01]  /*0b70*/  FMUL R16, R5.reuse, R0.reuse ;  /* 0x0000000005107220 */ /* 0x0c8fe20000400000 */
[----:B------:R-:W-:Y:S01]  /*0b80*/  FMUL R19, R5, -R0 ;  /* 0x8000000005137220 */ /* 0x000fe20000400000 */
[----:B-----5:R-:W-:-:S04]  /*0b90*/  IMAD.WIDE R10, R15, 0x8, R10 ;  /* 0x000000080f0a7825 */ /* 0x020fc800078e020a */
[----:B------:R-:W-:-:S04]  /*0ba0*/  IMAD.WIDE R8, R15, 0x8, R8 ;  /* 0x000000080f087825 */ /* 0x000fc800078e0208 */
[----:B----4-:R-:W-:-:S04]  /*0bb0*/  IMAD.WIDE R6, R15, 0x8, R6 ;  /* 0x000000080f067825 */ /* 0x010fc800078e0206 */
[C---:B------:R-:W-:Y:S01]  /*0bc0*/  FMUL R2, R13.reuse, R2 ;  /* 0x000000020d027220 */ /* 0x040fe20000400000 */
[C---:B------:R-:W-:Y:S01]  /*0bd0*/  FMUL R3, R12.reuse, R3 ;  /* 0x000000030c037220 */ /* 0x040fe20000400000 */
[C---:B------:R-:W-:Y:S01]  /*0be0*/  FMUL R4, R13.reuse, R14 ;  /* 0x0000000e0d047220 */ /* 0x040fe20000400000 */
[C---:B------:R-:W-:Y:S01]  /*0bf0*/  FMUL R5, R12.reuse, R17 ;  /* 0x000000110c057220 */ /* 0x040fe20000400000 */
[----:B------:R-:W-:Y:S01]  /*0c00*/  FMUL R16, R13, R16 ;  /* 0x000000100d107220 */ /* 0x000fe20000400000 */
[----:B------:R-:W-:Y:S01]  /*0c10*/  FMUL R17, R12, R19 ;  /* 0x000000130c117220 */ /* 0x000fe20000400000 */
[----:B------:R-:W-:Y:S04]  /*0c20*/  STG.E.64 desc[UR6][R10.64], R2 ;  /* 0x000000020a007986 */ /* 0x000fe8000c101b06 */
[----:B------:R-:W-:Y:S04]  /*0c30*/  STG.E.64 desc[UR6][R8.64], R4 ;  /* 0x0000000408007986 */ /* 0x000fe8000c101b06 */
[----:B------:R-:W-:Y:S01]  /*0c40*/  STG.E.64 desc[UR6][R6.64], R16 ;  /* 0x0000001006007986 */ /* 0x000fe2000c101b06 */
[----:B------:R-:W-:Y:S05]  /*0c50*/  EXIT ;  /* 0x000000000000794d */ /* 0x000fea0003800000 */
        .weak           $__internal_0_$__cuda_sm20_rcp_rn_f32_slowpath
        .type           $__internal_0_$__cuda_sm20_rcp_rn_f32_slowpath,@function
        .size           $__internal_0_$__cuda_sm20_rcp_rn_f32_slowpath,(.L_x_10 - $__internal_0_$__cuda_sm20_rcp_rn_f32_slowpath)
$__internal_0_$__cuda_sm20_rcp_rn_f32_slowpath:
[----:B------:R-:W-:Y:S01]  /*0c60*/  IMAD.SHL.U32 R2, R0, 0x2, RZ ;  /* 0x0000000200027824 */ /* 0x000fe200078e00ff */
[----:B------:R-:W-:Y:S04]  /*0c70*/  BSSY.RECONVERGENT B2, `(.L_x_4) ;  /* 0x0000030000027945 */ /* 0x000fe80003800200 */
[----:B------:R-:W-:-:S04]  /*0c80*/  SHF.R.U32.HI R2, RZ, 0x18, R2 ;  /* 0x00000018ff027819 */ /* 0x000fc80000011602 */
[----:B------:R-:W-:-:S13]  /*0c90*/  ISETP.NE.U32.AND P0, PT, R2, RZ, PT ;  /* 0x000000ff0200720c */ /* 0x000fda0003f05070 */
[----:B------:R-:W-:Y:S05]  /*0ca0*/  @P0 BRA `(.L_x_5) ;  /* 0x0000000000280947 */ /* 0x000fea0003800000 */
[----:B------:R-:W-:-:S04]  /*0cb0*/  SHF.L.U32 R2, R0, 0x1, RZ ;  /* 0x0000000100027819 */ /* 0x000fc800000006ff */
[----:B------:R-:W-:-:S13]  /*0cc0*/  ISETP.NE.AND P0, PT, R2, RZ, PT ;  /* 0x000000ff0200720c */ /* 0x000fda0003f05270 */
[----:B------:R-:W-:Y:S01]  /*0cd0*/  @P0 FFMA R8, R0, 1.84467440737095516160e+19, RZ ;  /* 0x5f80000000080823 */ /* 0x000fe200000000ff */
[----:B------:R-:W-:Y:S08]  /*0ce0*/  @!P0 MUFU.RCP R7, R0 ;  /* 0x0000000000078308 */ /* 0x000ff00000001000 */
[----:B------:R-:W0:Y:S02]  /*0cf0*/  @P0 MUFU.RCP R9, R8 ;  /* 0x0000000800090308 */ /* 0x000e240000001000 */
[----:B0-----:R-:W-:-:S04]  /*0d00*/  @P0 FFMA R2, R8, R9, -1 ;  /* 0xbf80000008020423 */ /* 0x001fc80000000009 */
[----:B------:R-:W-:-:S04]  /*0d10*/  @P0 FADD.FTZ R2, -R2, -RZ ;  /* 0x800000ff02020221 */ /* 0x000fc80000010100 */
[----:B------:R-:W-:-:S04]  /*0d20*/  @P0 FFMA R2, R9, R2, R9 ;  /* 0x0000000209020223 */ /* 0x000fc80000000009 */
[----:B------:R-:W-:Y:S01]  /*0d30*/  @P0 FFMA R7, R2, 1.84467440737095516160e+19, RZ ;  /* 0x5f80000002070823 */ /* 0x000fe200000000ff */
[----:B------:R-:W-:Y:S06]  /*0d40*/  BRA `(.L_x_6) ;  /* 0x0000000000887947 */ /* 0x000fec0003800000 */
.L_x_5:
[----:B------:R-:W-:-:S04]  /*0d50*/  IADD3 R7, PT, PT, R2, -0xfd, RZ ;  /* 0xffffff0302077810 */ /* 0x000fc80007ffe0ff */
[----:B------:R-:W-:-:S13]  /*0d60*/  ISETP.GT.U32.AND P0, PT, R7, 0x1, PT ;  /* 0x000000010700780c */ /* 0x000fda0003f04070 */
[----:B------:R-:W-:Y:S05]  /*0d70*/  @P0 BRA `(.L_x_7) ;  /* 0x0000000000780947 */ /* 0x000fea0003800000 */
[----:B------:R-:W-:Y:S01]  /*0d80*/  LOP3.LUT R8, R0, 0x7fffff, RZ, 0xc0, !PT ;  /* 0x007fffff00087812 */ /* 0x000fe200078ec0ff */
[----:B------:R-:W-:-:S03]  /*0d90*/  IMAD.MOV.U32 R12, RZ, RZ, 0x3 ;  /* 0x00000003ff0c7424 */ /* 0x000fc600078e00ff */
[----:B------:R-:W-:Y:S02]  /*0da0*/  LOP3.LUT R8, R8, 0x3f800000, RZ, 0xfc, !PT ;  /* 0x3f80000008087812 */ /* 0x000fe400078efcff */
[----:B------:R-:W-:Y:S02]  /*0db0*/  SHF.L.U32 R13, R12, R7, RZ ;  /* 0x000000070c0d7219 */ /* 0x000fe400000006ff */
[----:B------:R-:W0:Y:S02]  /*0dc0*/  MUFU.RCP R9, R8 ;  /* 0x0000000800097308 */ /* 0x000e240000001000 */
[----:B0-----:R-:W-:-:S04]  /*0dd0*/  FFMA R10, R8, R9, -1 ;  /* 0xbf800000080a7423 */ /* 0x001fc80000000009 */
[----:B------:R-:W-:-:S04]  /*0de0*/  FADD.FTZ R10, -R10, -RZ ;  /* 0x800000ff0a0a7221 */ /* 0x000fc80000010100 */
[CCC-:B------:R-:W-:Y:S01]  /*0df0*/  FFMA.RM R11, R9.reuse, R10.reuse, R9.reuse ;  /* 0x0000000a090b7223 */ /* 0x1c0fe20000004009 */
[----:B------:R-:W-:-:S04]  /*0e00*/  FFMA.RP R10, R9, R10, R9 ;  /* 0x0000000a090a7223 */ /* 0x000fc80000008009 */
[C---:B------:R-:W-:Y:S02]  /*0e10*/  LOP3.LUT R9, R11.reuse, 0x7fffff, RZ, 0xc0, !PT ;  /* 0x007fffff0b097812 */ /* 0x040fe400078ec0ff */
[----:B------:R-:W-:Y:S02]  /*0e20*/  FSETP.NEU.FTZ.AND P0, PT, R11, R10, PT ;  /* 0x0000000a0b00720b */ /* 0x000fe40003f1d000 */
[----:B------:R-:W-:Y:S02]  /*0e30*/  LOP3.LUT R10, R9, 0x800000, RZ, 0xfc, !PT ;  /* 0x00800000090a7812 */ /* 0x000fe400078efcff */
[----:B------:R-:W-:Y:S02]  /*0e40*/  SEL R9, RZ, 0xffffffff, !P0 ;  /* 0xffffffffff097807 */ /* 0x000fe40004000000 */
[----:B------:R-:W-:Y:S02]  /*0e50*/  LOP3.LUT R8, R13, R10, RZ, 0xc0, !PT ;  /* 0x0000000a0d087212 */ /* 0x000fe400078ec0ff */
[----:B------:R-:W-:-:S02]  /*0e60*/  IADD3 R9, PT, PT, -R9, RZ, RZ ;  /* 0x000000ff09097210 */ /* 0x000fc40007ffe1ff */
[-C--:B------:R-:W-:Y:S02]  /*0e70*/  SHF.R.U32.HI R8, RZ, R7.reuse, R8 ;  /* 0x00000007ff087219 */ /* 0x080fe40000011608 */
[----:B------:R-:W-:Y:S02]  /*0e80*/  LOP3.LUT P1, RZ, R9, R7, R10, 0xf8, !PT ;  /* 0x0000000709ff7212 */ /* 0x000fe4000782f80a */
[C---:B------:R-:W-:Y:S02]  /*0e90*/  LOP3.LUT P0, RZ, R8.reuse, 0x1, RZ, 0xc0, !PT ;  /* 0x0000000108ff7812 */ /* 0x040fe4000780c0ff */
[----:B------:R-:W-:-:S04]  /*0ea0*/  LOP3.LUT P2, RZ, R8, 0x2, RZ, 0xc0, !PT ;  /* 0x0000000208ff7812 */ /* 0x000fc8000784c0ff */
[----:B------:R-:W-:Y:S02]  /*0eb0*/  PLOP3.LUT P0, PT, P0, P1, P2, 0xe0, 0x0 ;  /* 0x000000000000781c */ /* 0x000fe40000703c20 */
[----:B------:R-:W-:Y:S02]  /*0ec0*/  LOP3.LUT P1, RZ, R0, 0x7fffff, RZ, 0xc0, !PT ;  /* 0x007fffff00ff7812 */ /* 0x000fe4000782c0ff */
[----:B------:R-:W-:-:S04]  /*0ed0*/  SEL R7, RZ, 0x1, !P0 ;  /* 0x00000001ff077807 */ /* 0x000fc80004000000 */
[----:B------:R-:W-:-:S04]  /*0ee0*/  IADD3 R7, PT, PT, -R7, RZ, RZ ;  /* 0x000000ff07077210 */ /* 0x000fc80007ffe1ff */
[----:B------:R-:W-:Y:S02]  /*0ef0*/  ISETP.GE.AND P0, PT, R7, RZ, PT ;  /* 0x000000ff0700720c */ /* 0x000fe40003f06270 */
[----:B------:R-:W-:-:S04]  /*0f00*/  IADD3 R7, PT, PT, R2, -0xfc, RZ ;  /* 0xffffff0402077810 */ /* 0x000fc80007ffe0ff */
[----:B------:R-:W-:-:S07]  /*0f10*/  SHF.R.U32.HI R7, RZ, R7, R10 ;  /* 0x00000007ff077219 */ /* 0x000fce000001160a */
[----:B------:R-:W-:-:S05]  /*0f20*/  @!P0 VIADD R7, R7, 0x1 ;  /* 0x0000000107078836 */ /* 0x000fca0000000000 */
[----:B------:R-:W-:-:S04]  /*0f30*/  @!P1 SHF.L.U32 R7, R7, 0x1, RZ ;  /* 0x0000000107079819 */ /* 0x000fc800000006ff */
[----:B------:R-:W-:Y:S01]  /*0f40*/  LOP3.LUT R7, R7, 0x80000000, R0, 0xf8, !PT ;  /* 0x8000000007077812 */ /* 0x000fe200078ef800 */
[----:B------:R-:W-:Y:S06]  /*0f50*/  BRA `(.L_x_6) ;  /* 0x0000000000047947 */ /* 0x000fec0003800000 */
.L_x_7:
[----:B------:R0:W1:Y:S02]  /*0f60*/  MUFU.RCP R7, R0 ;  /* 0x0000000000077308 */ /* 0x0000640000001000 */
.L_x_6:
[----:B------:R-:W-:Y:S05]  /*0f70*/  BSYNC.RECONVERGENT B2 ;  /* 0x0000000000027941 */ /* 0x000fea0003800200 */
.L_x_4:
[----:B01----:R-:W-:Y:S01]  /*0f80*/  MOV R0, R7 ;  /* 0x0000000700007202 */ /* 0x003fe20000000f00 */
[----:B------:R-:W-:-:S04]  /*0f90*/  HFMA2 R7, -RZ, RZ, 0, 0 ;  /* 0x00000000ff077431 */ /* 0x000fc800000001ff */
[----:B------:R-:W-:Y:S05]  /*0fa0*/  RET.REL.NODEC R6 `(_Z13OutputToInputP6float2S0_S0_S0_Pf) ;  /* 0xfffffff006147950 */ /* 0x000fea0003c3ffff */
.L_x_8:
[----:B------:R-:W-:-:S00]  /*0fb0*/  BRA `(.L_x_8) ;  /* 0xfffffffc00fc7947 */ /* 0x000fc0000383ffff */
[----:B------:R-:W-:-:S00]  /*0fc0*/  NOP ;  /* 0x0000000000007918 */ /* 0x000fc00000000000 */
        /* <DEDUP_REMOVED lines=11> */
.L_x_10:


//--------------------- .text._Z9theKernelPd      --------------------------
	.section	.text._Z9theKernelPd,"ax",@progbits
	.align	128
        .global         _Z9theKernelPd
        .type           _Z9theKernelPd,@function
        .size           _Z9theKernelPd,(.L_x_12 - _Z9theKernelPd)
        .other          _Z9theKernelPd,@"STO_CUDA_ENTRY STV_DEFAULT"
_Z9theKernelPd:
.text._Z9theKernelPd:
[----:B------:R-:W-:Y:S01]  /*0000*/  LDC R1, c[0x0][0x37c] ;  /* 0x0000df00ff017b82 */ /* 0x000fe20000000800 */
[----:B------:R-:W0:Y:S01]  /*0010*/  S2R R5, SR_TID.Y ;  /* 0x0000000000057919 */ /* 0x000e220000002200 */
[----:B------:R-:W1:Y:S06]  /*0020*/  LDCU UR6, c[0x0][0x370] ;  /* 0x00006e00ff0677ac */ /* 0x000e6c0008000800 */
[----:B------:R-:W0:Y:S01]  /*0030*/  S2UR UR8, SR_CTAID.Y ;  /* 0x00000000000879c3 */ /* 0x000e220000002600 */
[----:B------:R-:W1:Y:S01]  /*0040*/  S2R R7, SR_CTAID.X ;  /* 0x0000000000077919 */ /* 0x000e620000002500 */
[----:B------:R-:W2:Y:S01]  /*0050*/  LDCU UR7, c[0x0][0x360] ;  /* 0x00006c00ff0777ac */ /* 0x000ea20008000800 */
[----:B------:R-:W2:Y:S01]  /*0060*/  S2R R9, SR_TID.X ;  /* 0x0000000000097919 */ /* 0x000ea20000002100 */
[----:B------:R-:W3:Y:S04]  /*0070*/  LDCU.64 UR4, c[0x0][0x358] ;  /* 0x00006b00ff0477ac */ /* 0x000ee80008000a00 */
[----:B------:R-:W0:Y:S08]  /*0080*/  LDC R0, c[0x0][0x364] ;  /* 0x0000d900ff007b82 */ /* 0x000e300000000800 */
[----:B------:R-:W4:Y:S01]  /*0090*/  LDC.64 R2, c[0x0][0x380] ;  /* 0x0000e000ff027b82 */ /* 0x000f220000000a00 */
[----:B0-----:R-:W-:-:S04]  /*00a0*/  IMAD R0, R0, UR8, R5 ;  /* 0x0000000800007c24 */ /* 0x001fc8000f8e0205 */
[----:B-1----:R-:W-:-:S04]  /*00b0*/  IMAD R0, R0, UR6, R7 ;  /* 0x0000000600007c24 */ /* 0x002fc8000f8e0207 */
[----:B--2---:R-:W-:-:S04]  /*00c0*/  IMAD R5, R0, UR7, R9 ;  /* 0x0000000700057c24 */ /* 0x004fc8000f8e0209 */
[----:B----4-:R-:W-:-:S05]  /*00d0*/  IMAD.WIDE.U32 R2, R5, 0x8, R2 ;  /* 0x0000000805027825 */ /* 0x010fca00078e0002 */
[----:B---3--:R-:W2:Y:S02]  /*00e0*/  LDG.E.64 R4, desc[UR4][R2.64] ;  /* 0x0000000402047981 */ /* 0x008ea4000c1e1b00 */
[----:B--2---:R-:W-:-:S07]  /*00f0*/  DADD R4, R4, 5 ;  /* 0x4014000004047429 */ /* 0x004fce0000000000 */
[----:B------:R-:W-:Y:S01]  /*0100*/  STG.E.64 desc[UR4][R2.64], R4 ;  /* 0x0000000402007986 */ /* 0x000fe2000c101b04 */
[----:B------:R-:W-:Y:S05]  /*0110*/  EXIT ;  /* 0x000000000000794d */ /* 0x000fea0003800000 */
.L_x_9:
        /* <DEDUP_REMOVED lines=14> */
.L_x_12:


//--------------------- .nv.shared._Z13OutputToInputP6float2S0_S0_S0_Pf --------------------------
	.section	.nv.shared._Z13OutputToInputP6float2S0_S0_S0_Pf,"aw",@nobits
	.sectionflags	@""
	.align	4
.nv.shared._Z13OutputToInputP6float2S0_S0_S0_Pf:
	.zero		1424


//--------------------- .nv.shared.reserved.0     --------------------------
	.section	.nv.shared.reserved.0,"aw",@nobits
	.weak		__nv_reservedSMEM_offset_0_alias
	.size		__nv_reservedSMEM_offset_0_alias, 0, 64
	.other		__nv_reservedSMEM_offset_0_alias,@"STO_CUDA_RESERVED_SHARED STV_DEFAULT"
__nv_reservedSMEM_offset_0_alias:
	.zero		0
	.zero		64


//--------------------- .nv.constant0._Z13OutputToInputP6float2S0_S0_S0_Pf --------------------------
	.section	.nv.constant0._Z13OutputToInputP6float2S0_S0_S0_Pf,"a",@progbits
	.sectionflags	@""
	.align	4
.nv.constant0._Z13OutputToInputP6float2S0_S0_S0_Pf:
	.zero		936


//--------------------- .nv.constant0._Z9theKernelPd --------------------------
	.section	.nv.constant0._Z9theKernelPd,"a",@progbits
	.sectionflags	@""
	.align	4
.nv.constant0._Z9theKernelPd:
	.zero		904


//--------------------- SYMBOLS --------------------------

	.type		.nv.reservedSmem.offset0,@object
	.size		.nv.reservedSmem.offset0,0x4
	.type		.nv.reservedSmem.cap,@object
	.size		.nv.reservedSmem.cap,0x4
